//
// Generated by NVIDIA NVVM Compiler
//
// Compiler Build ID: CL-36424714
// Cuda compilation tools, release 13.0, V13.0.88
// Based on NVVM 20.0.0
//

.version 9.0
.target sm_100
.address_size 64

	// .globl	_Z4atbtPKdS0_Pdiii
// _ZZ4atbtPKdS0_PdiiiE2Bs has been demoted

.visible .entry _Z4atbtPKdS0_Pdiii(
	.param .u64 .ptr .align 1 _Z4atbtPKdS0_Pdiii_param_0,
	.param .u64 .ptr .align 1 _Z4atbtPKdS0_Pdiii_param_1,
	.param .u64 .ptr .align 1 _Z4atbtPKdS0_Pdiii_param_2,
	.param .u32 _Z4atbtPKdS0_Pdiii_param_3,
	.param .u32 _Z4atbtPKdS0_Pdiii_param_4,
	.param .u32 _Z4atbtPKdS0_Pdiii_param_5
)
{
	.reg .pred 	%p<10>;
	.reg .b32 	%r<27>;
	.reg .b64 	%rd<45>;
	.reg .b64 	%fd<109>;
	// demoted variable
	.shared .align 8 .b8 _ZZ4atbtPKdS0_PdiiiE2Bs[256];
	ld.param.u64 	%rd3, [_Z4atbtPKdS0_Pdiii_param_0];
	ld.param.u64 	%rd4, [_Z4atbtPKdS0_Pdiii_param_1];
	ld.param.u64 	%rd5, [_Z4atbtPKdS0_Pdiii_param_2];
	ld.param.u32 	%r14, [_Z4atbtPKdS0_Pdiii_param_3];
	ld.param.u32 	%r15, [_Z4atbtPKdS0_Pdiii_param_4];
	ld.param.u32 	%r16, [_Z4atbtPKdS0_Pdiii_param_5];
	mov.u32 	%r1, %tid.x;
	mov.u32 	%r2, %ctaid.y;
	mov.u32 	%r17, %ctaid.x;
	mov.u32 	%r18, %ntid.x;
	mad.lo.s32 	%r3, %r17, %r18, %r1;
	setp.lt.s32 	%p1, %r16, 1;
	mov.f64 	%fd107, 0d0000000000000000;
	@%p1 bra 	$L__BB0_7;
	mul.lo.s32 	%r20, %r16, %r2;
	shl.b32 	%r21, %r1, 3;
	mov.u32 	%r22, _ZZ4atbtPKdS0_PdiiiE2Bs;
	add.s32 	%r4, %r22, %r21;
	shl.b32 	%r5, %r14, 5;
	add.s32 	%r24, %r1, %r20;
	add.s32 	%r7, %r20, %r16;
	cvta.to.global.u64 	%rd1, %rd4;
	cvta.to.global.u64 	%rd2, %rd3;
	mov.f64 	%fd107, 0d0000000000000000;
	mov.b32 	%r26, 0;
	mul.wide.s32 	%rd10, %r14, 8;
	mov.u32 	%r25, %r3;
$L__BB0_2:
	setp.ge.s32 	%p2, %r2, %r15;
	setp.ge.s32 	%p3, %r24, %r7;
	mov.f64 	%fd106, 0d0000000000000000;
	or.pred  	%p4, %p2, %p3;
	@%p4 bra 	$L__BB0_4;
	mul.wide.u32 	%rd6, %r24, 8;
	add.s64 	%rd7, %rd1, %rd6;
	ld.global.f64 	%fd106, [%rd7];
$L__BB0_4:
	setp.ge.s32 	%p5, %r3, %r14;
	st.shared.f64 	[%r4], %fd106;
	bar.sync 	0;
	@%p5 bra 	$L__BB0_6;
	mul.wide.s32 	%rd8, %r25, 8;
	add.s64 	%rd9, %rd2, %rd8;
	ld.global.f64 	%fd10, [%rd9];
	ld.shared.f64 	%fd11, [_ZZ4atbtPKdS0_PdiiiE2Bs];
	fma.rn.f64 	%fd12, %fd10, %fd11, %fd107;
	add.s64 	%rd11, %rd9, %rd10;
	ld.global.f64 	%fd13, [%rd11];
	ld.shared.f64 	%fd14, [_ZZ4atbtPKdS0_PdiiiE2Bs+8];
	fma.rn.f64 	%fd15, %fd13, %fd14, %fd12;
	add.s64 	%rd12, %rd11, %rd10;
	ld.global.f64 	%fd16, [%rd12];
	ld.shared.f64 	%fd17, [_ZZ4atbtPKdS0_PdiiiE2Bs+16];
	fma.rn.f64 	%fd18, %fd16, %fd17, %fd15;
	add.s64 	%rd13, %rd12, %rd10;
	ld.global.f64 	%fd19, [%rd13];
	ld.shared.f64 	%fd20, [_ZZ4atbtPKdS0_PdiiiE2Bs+24];
	fma.rn.f64 	%fd21, %fd19, %fd20, %fd18;
	add.s64 	%rd14, %rd13, %rd10;
	ld.global.f64 	%fd22, [%rd14];
	ld.shared.f64 	%fd23, [_ZZ4atbtPKdS0_PdiiiE2Bs+32];
	fma.rn.f64 	%fd24, %fd22, %fd23, %fd21;
	add.s64 	%rd15, %rd14, %rd10;
	ld.global.f64 	%fd25, [%rd15];
	ld.shared.f64 	%fd26, [_ZZ4atbtPKdS0_PdiiiE2Bs+40];
	fma.rn.f64 	%fd27, %fd25, %fd26, %fd24;
	add.s64 	%rd16, %rd15, %rd10;
	ld.global.f64 	%fd28, [%rd16];
	ld.shared.f64 	%fd29, [_ZZ4atbtPKdS0_PdiiiE2Bs+48];
	fma.rn.f64 	%fd30, %fd28, %fd29, %fd27;
	add.s64 	%rd17, %rd16, %rd10;
	ld.global.f64 	%fd31, [%rd17];
	ld.shared.f64 	%fd32, [_ZZ4atbtPKdS0_PdiiiE2Bs+56];
	fma.rn.f64 	%fd33, %fd31, %fd32, %fd30;
	add.s64 	%rd18, %rd17, %rd10;
	ld.global.f64 	%fd34, [%rd18];
	ld.shared.f64 	%fd35, [_ZZ4atbtPKdS0_PdiiiE2Bs+64];
	fma.rn.f64 	%fd36, %fd34, %fd35, %fd33;
	add.s64 	%rd19, %rd18, %rd10;
	ld.global.f64 	%fd37, [%rd19];
	ld.shared.f64 	%fd38, [_ZZ4atbtPKdS0_PdiiiE2Bs+72];
	fma.rn.f64 	%fd39, %fd37, %fd38, %fd36;
	add.s64 	%rd20, %rd19, %rd10;
	ld.global.f64 	%fd40, [%rd20];
	ld.shared.f64 	%fd41, [_ZZ4atbtPKdS0_PdiiiE2Bs+80];
	fma.rn.f64 	%fd42, %fd40, %fd41, %fd39;
	add.s64 	%rd21, %rd20, %rd10;
	ld.global.f64 	%fd43, [%rd21];
	ld.shared.f64 	%fd44, [_ZZ4atbtPKdS0_PdiiiE2Bs+88];
	fma.rn.f64 	%fd45, %fd43, %fd44, %fd42;
	add.s64 	%rd22, %rd21, %rd10;
	ld.global.f64 	%fd46, [%rd22];
	ld.shared.f64 	%fd47, [_ZZ4atbtPKdS0_PdiiiE2Bs+96];
	fma.rn.f64 	%fd48, %fd46, %fd47, %fd45;
	add.s64 	%rd23, %rd22, %rd10;
	ld.global.f64 	%fd49, [%rd23];
	ld.shared.f64 	%fd50, [_ZZ4atbtPKdS0_PdiiiE2Bs+104];
	fma.rn.f64 	%fd51, %fd49, %fd50, %fd48;
	add.s64 	%rd24, %rd23, %rd10;
	ld.global.f64 	%fd52, [%rd24];
	ld.shared.f64 	%fd53, [_ZZ4atbtPKdS0_PdiiiE2Bs+112];
	fma.rn.f64 	%fd54, %fd52, %fd53, %fd51;
	add.s64 	%rd25, %rd24, %rd10;
	ld.global.f64 	%fd55, [%rd25];
	ld.shared.f64 	%fd56, [_ZZ4atbtPKdS0_PdiiiE2Bs+120];
	fma.rn.f64 	%fd57, %fd55, %fd56, %fd54;
	add.s64 	%rd26, %rd25, %rd10;
	ld.global.f64 	%fd58, [%rd26];
	ld.shared.f64 	%fd59, [_ZZ4atbtPKdS0_PdiiiE2Bs+128];
	fma.rn.f64 	%fd60, %fd58, %fd59, %fd57;
	add.s64 	%rd27, %rd26, %rd10;
	ld.global.f64 	%fd61, [%rd27];
	ld.shared.f64 	%fd62, [_ZZ4atbtPKdS0_PdiiiE2Bs+136];
	fma.rn.f64 	%fd63, %fd61, %fd62, %fd60;
	add.s64 	%rd28, %rd27, %rd10;
	ld.global.f64 	%fd64, [%rd28];
	ld.shared.f64 	%fd65, [_ZZ4atbtPKdS0_PdiiiE2Bs+144];
	fma.rn.f64 	%fd66, %fd64, %fd65, %fd63;
	add.s64 	%rd29, %rd28, %rd10;
	ld.global.f64 	%fd67, [%rd29];
	ld.shared.f64 	%fd68, [_ZZ4atbtPKdS0_PdiiiE2Bs+152];
	fma.rn.f64 	%fd69, %fd67, %fd68, %fd66;
	add.s64 	%rd30, %rd29, %rd10;
	ld.global.f64 	%fd70, [%rd30];
	ld.shared.f64 	%fd71, [_ZZ4atbtPKdS0_PdiiiE2Bs+160];
	fma.rn.f64 	%fd72, %fd70, %fd71, %fd69;
	add.s64 	%rd31, %rd30, %rd10;
	ld.global.f64 	%fd73, [%rd31];
	ld.shared.f64 	%fd74, [_ZZ4atbtPKdS0_PdiiiE2Bs+168];
	fma.rn.f64 	%fd75, %fd73, %fd74, %fd72;
	add.s64 	%rd32, %rd31, %rd10;
	ld.global.f64 	%fd76, [%rd32];
	ld.shared.f64 	%fd77, [_ZZ4atbtPKdS0_PdiiiE2Bs+176];
	fma.rn.f64 	%fd78, %fd76, %fd77, %fd75;
	add.s64 	%rd33, %rd32, %rd10;
	ld.global.f64 	%fd79, [%rd33];
	ld.shared.f64 	%fd80, [_ZZ4atbtPKdS0_PdiiiE2Bs+184];
	fma.rn.f64 	%fd81, %fd79, %fd80, %fd78;
	add.s64 	%rd34, %rd33, %rd10;
	ld.global.f64 	%fd82, [%rd34];
	ld.shared.f64 	%fd83, [_ZZ4atbtPKdS0_PdiiiE2Bs+192];
	fma.rn.f64 	%fd84, %fd82, %fd83, %fd81;
	add.s64 	%rd35, %rd34, %rd10;
	ld.global.f64 	%fd85, [%rd35];
	ld.shared.f64 	%fd86, [_ZZ4atbtPKdS0_PdiiiE2Bs+200];
	fma.rn.f64 	%fd87, %fd85, %fd86, %fd84;
	add.s64 	%rd36, %rd35, %rd10;
	ld.global.f64 	%fd88, [%rd36];
	ld.shared.f64 	%fd89, [_ZZ4atbtPKdS0_PdiiiE2Bs+208];
	fma.rn.f64 	%fd90, %fd88, %fd89, %fd87;
	add.s64 	%rd37, %rd36, %rd10;
	ld.global.f64 	%fd91, [%rd37];
	ld.shared.f64 	%fd92, [_ZZ4atbtPKdS0_PdiiiE2Bs+216];
	fma.rn.f64 	%fd93, %fd91, %fd92, %fd90;
	add.s64 	%rd38, %rd37, %rd10;
	ld.global.f64 	%fd94, [%rd38];
	ld.shared.f64 	%fd95, [_ZZ4atbtPKdS0_PdiiiE2Bs+224];
	fma.rn.f64 	%fd96, %fd94, %fd95, %fd93;
	add.s64 	%rd39, %rd38, %rd10;
	ld.global.f64 	%fd97, [%rd39];
	ld.shared.f64 	%fd98, [_ZZ4atbtPKdS0_PdiiiE2Bs+232];
	fma.rn.f64 	%fd99, %fd97, %fd98, %fd96;
	add.s64 	%rd40, %rd39, %rd10;
	ld.global.f64 	%fd100, [%rd40];
	ld.shared.f64 	%fd101, [_ZZ4atbtPKdS0_PdiiiE2Bs+240];
	fma.rn.f64 	%fd102, %fd100, %fd101, %fd99;
	add.s64 	%rd41, %rd40, %rd10;
	ld.global.f64 	%fd103, [%rd41];
	ld.shared.f64 	%fd104, [_ZZ4atbtPKdS0_PdiiiE2Bs+248];
	fma.rn.f64 	%fd107, %fd103, %fd104, %fd102;
$L__BB0_6:
	bar.sync 	0;
	add.s32 	%r26, %r26, 32;
	add.s32 	%r25, %r25, %r5;
	add.s32 	%r24, %r24, 32;
	setp.lt.s32 	%p6, %r26, %r16;
	@%p6 bra 	$L__BB0_2;
$L__BB0_7:
	setp.ge.s32 	%p7, %r3, %r14;
	setp.ge.s32 	%p8, %r2, %r15;
	or.pred  	%p9, %p7, %p8;
	@%p9 bra 	$L__BB0_9;
	mad.lo.s32 	%r23, %r15, %r3, %r2;
	cvta.to.global.u64 	%rd42, %rd5;
	mul.wide.s32 	%rd43, %r23, 8;
	add.s64 	%rd44, %rd42, %rd43;
	st.global.f64 	[%rd44], %fd107;
$L__BB0_9:
	ret;

}


// ===== COMPILED SASS (sm_100) =====

	.target	sm_100

	.elftype	@"ET_EXEC"


//--------------------- .note.nv.tkinfo           --------------------------
	.section	.note.nv.tkinfo,"",@"SHT_NOTE"
	.sectionflags	@"SHF_NOTE_NV_TKINFO"
	.tkinfo
        /*0018*/ 	.word	0x00000002
        /*0030*/ 	.string	""
        /*0030*/ 	.string	"ptxas"
        /*0030*/ 	.string	"Cuda compilation tools, release 13.0, V13.0.88"
        /*0030*/ 	.string	"Build cuda_13.0.r13.0/compiler.36424714_0"
        /*0030*/ 	.string	"-arch sm_100 -m 64 "



//--------------------- .note.nv.cuinfo           --------------------------
	.section	.note.nv.cuinfo,"",@"SHT_NOTE"
	.sectionflags	@"SHF_NOTE_NV_CUINFO"
        /*0018*/ 	.short	0x0002
        /*001a*/ 	.short	0x0064
        /*001c*/ 	.short	0x0082
	.zero		2


//--------------------- .nv.info                  --------------------------
	.section	.nv.info,"",@"SHT_CUDA_INFO"
	.align	4


	//----- nvinfo : EIATTR_REGCOUNT
	.align		4
        /*0000*/ 	.byte	0x04, 0x2f
        /*0002*/ 	.short	(.L_1 - .L_0)
	.align		4
.L_0:
        /*0004*/ 	.word	index@(_Z4atbtPKdS0_Pdiii)
        /*0008*/ 	.word	0x00000020


	//----- nvinfo : EIATTR_FRAME_SIZE
	.align		4
.L_1:
        /*000c*/ 	.byte	0x04, 0x11
        /*000e*/ 	.short	(.L_3 - .L_2)
	.align		4
.L_2:
        /*0010*/ 	.word	index@(_Z4atbtPKdS0_Pdiii)
        /*0014*/ 	.word	0x00000000


	//----- nvinfo : EIATTR_MIN_STACK_SIZE
	.align		4
.L_3:
        /*0018*/ 	.byte	0x04, 0x12
        /*001a*/ 	.short	(.L_5 - .L_4)
	.align		4
.L_4:
        /*001c*/ 	.word	index@(_Z4atbtPKdS0_Pdiii)
        /*0020*/ 	.word	0x00000000
.L_5:


//--------------------- .nv.compat                --------------------------
	.section	.nv.compat,"",@"SHT_CUDA_COMPAT_INFO"
	.align	4
        /*0000*/ 	.byte	0x02, 0x09, 0x00, 0x00, 0x02, 0x02, 0x01, 0x00, 0x02, 0x05, 0x05, 0x00, 0x03, 0x07, 0x01, 0x01
        /*0010*/ 	.byte	0x02, 0x03, 0x00, 0x00, 0x02, 0x06, 0x01, 0x00, 0x04, 0x0b, 0x08, 0x00, 0x01, 0x00, 0x00, 0x00
        /*0020*/ 	.byte	0x00, 0x00, 0x00, 0x00


//--------------------- .nv.info._Z4atbtPKdS0_Pdiii --------------------------
	.section	.nv.info._Z4atbtPKdS0_Pdiii,"",@"SHT_CUDA_INFO"
	.sectionflags	@""
	.align	4


	//----- nvinfo : EIATTR_CUDA_API_VERSION
	.align		4
        /*0000*/ 	.byte	0x04, 0x37
        /*0002*/ 	.short	(.L_7 - .L_6)
.L_6:
        /*0004*/ 	.word	0x00000082


	//----- nvinfo : EIATTR_KPARAM_INFO
	.align		4
.L_7:
        /*0008*/ 	.byte	0x04, 0x17
        /*000a*/ 	.short	(.L_9 - .L_8)
.L_8:
        /*000c*/ 	.word	0x00000000
        /*0010*/ 	.short	0x0005
        /*0012*/ 	.short	0x0020
        /*0014*/ 	.byte	0x00, 0xf0, 0x11, 0x00


	//----- nvinfo : EIATTR_KPARAM_INFO
	.align		4
.L_9:
        /*0018*/ 	.byte	0x04, 0x17
        /*001a*/ 	.short	(.L_11 - .L_10)
.L_10:
        /*001c*/ 	.word	0x00000000
        /*0020*/ 	.short	0x0004
        /*0022*/ 	.short	0x001c
        /*0024*/ 	.byte	0x00, 0xf0, 0x11, 0x00


	//----- nvinfo : EIATTR_KPARAM_INFO
	.align		4
.L_11:
        /*0028*/ 	.byte	0x04, 0x17
        /*002a*/ 	.short	(.L_13 - .L_12)
.L_12:
        /*002c*/ 	.word	0x00000000
        /*0030*/ 	.short	0x0003
        /*0032*/ 	.short	0x0018
        /*0034*/ 	.byte	0x00, 0xf0, 0x11, 0x00


	//----- nvinfo : EIATTR_KPARAM_INFO
	.align		4
.L_13:
        /*0038*/ 	.byte	0x04, 0x17
        /*003a*/ 	.short	(.L_15 - .L_14)
.L_14:
        /*003c*/ 	.word	0x00000000
        /*0040*/ 	.short	0x0002
        /*0042*/ 	.short	0x0010
        /*0044*/ 	.byte	0x00, 0xf5, 0x21, 0x00


	//----- nvinfo : EIATTR_KPARAM_INFO
	.align		4
.L_15:
        /*0048*/ 	.byte	0x04, 0x17
        /*004a*/ 	.short	(.L_17 - .L_16)
.L_16:
        /*004c*/ 	.word	0x00000000
        /*0050*/ 	.short	0x0001
        /*0052*/ 	.short	0x0008
        /*0054*/ 	.byte	0x00, 0xf5, 0x21, 0x00


	//----- nvinfo : EIATTR_KPARAM_INFO
	.align		4
.L_17:
        /*0058*/ 	.byte	0x04, 0x17
        /*005a*/ 	.short	(.L_19 - .L_18)
.L_18:
        /*005c*/ 	.word	0x00000000
        /*0060*/ 	.short	0x0000
        /*0062*/ 	.short	0x0000
        /*0064*/ 	.byte	0x00, 0xf5, 0x21, 0x00


	//----- nvinfo : EIATTR_SPARSE_MMA_MASK
	.align		4
.L_19:
        /*0068*/ 	.byte	0x03, 0x50
        /*006a*/ 	.short	0x0000


	//----- nvinfo : EIATTR_MAXREG_COUNT
	.align		4
        /*006c*/ 	.byte	0x03, 0x1b
        /*006e*/ 	.short	0x00ff


	//----- nvinfo : EIATTR_NUM_BARRIERS
	.align		4
        /*0070*/ 	.byte	0x02, 0x4c
        /*0072*/ 	.byte	0x01
	.zero		1


	//----- nvinfo : EIATTR_MERCURY_ISA_VERSION
	.align		4
        /*0074*/ 	.byte	0x03, 0x5f
        /*0076*/ 	.short	0x0101


	//----- nvinfo : EIATTR_VRC_CTA_INIT_COUNT
	.align		4
        /*0078*/ 	.byte	0x02, 0x4a
	.zero		1
	.zero		1


	//----- nvinfo : EIATTR_EXIT_INSTR_OFFSETS
	.align		4
        /*007c*/ 	.byte	0x04, 0x1c
        /*007e*/ 	.short	(.L_21 - .L_20)


	//   ....[0]....
.L_20:
        /*0080*/ 	.word	0x00000a00


	//   ....[1]....
        /*0084*/ 	.word	0x00000a50


	//----- nvinfo : EIATTR_CRS_STACK_SIZE
	.align		4
.L_21:
        /*0088*/ 	.byte	0x04, 0x1e
        /*008a*/ 	.short	(.L_23 - .L_22)
.L_22:
        /*008c*/ 	.word	0x00000000


	//----- nvinfo : EIATTR_CBANK_PARAM_SIZE
	.align		4
.L_23:
        /*0090*/ 	.byte	0x03, 0x19
        /*0092*/ 	.short	0x0024


	//----- nvinfo : EIATTR_PARAM_CBANK
	.align		4
        /*0094*/ 	.byte	0x04, 0x0a
        /*0096*/ 	.short	(.L_25 - .L_24)
	.align		4
.L_24:
        /*0098*/ 	.word	index@(.nv.constant0._Z4atbtPKdS0_Pdiii)
        /*009c*/ 	.short	0x0380
        /*009e*/ 	.short	0x0024


	//----- nvinfo : EIATTR_SW_WAR
	.align		4
.L_25:
        /*00a0*/ 	.byte	0x04, 0x36
        /*00a2*/ 	.short	(.L_27 - .L_26)
.L_26:
        /*00a4*/ 	.word	0x00000008
.L_27:


//--------------------- .nv.callgraph             --------------------------
	.section	.nv.callgraph,"",@"SHT_CUDA_CALLGRAPH"
	.align	4
	.sectionentsize	8
	.align		4
        /*0000*/ 	.word	0x00000000
	.align		4
        /*0004*/ 	.word	0xffffffff
	.align		4
        /*0008*/ 	.word	0x00000000
	.align		4
        /*000c*/ 	.word	0xfffffffe
	.align		4
        /*0010*/ 	.word	0x00000000
	.align		4
        /*0014*/ 	.word	0xfffffffd
	.align		4
        /*0018*/ 	.word	0x00000000
	.align		4
        /*001c*/ 	.word	0xfffffffc


//--------------------- .text._Z4atbtPKdS0_Pdiii  --------------------------
	.section	.text._Z4atbtPKdS0_Pdiii,"ax",@progbits
	.align	128
        .global         _Z4atbtPKdS0_Pdiii
        .type           _Z4atbtPKdS0_Pdiii,@function
        .size           _Z4atbtPKdS0_Pdiii,(.L_x_5 - _Z4atbtPKdS0_Pdiii)
        .other          _Z4atbtPKdS0_Pdiii,@"STO_CUDA_ENTRY STV_DEFAULT"
_Z4atbtPKdS0_Pdiii:
.text._Z4atbtPKdS0_Pdiii:
[----:B------:R-:W-:Y:S08]  /*0000*/  LDC R1, c[0x0][0x37c] ;  /* 0x0000df00ff017b82 */ /* 0x000ff00000000800 */
[----:B------:R-:W0:Y:S01]  /*0010*/  LDC R5, c[0x0][0x3a0] ;  /* 0x0000e800ff057b82 */ /* 0x000e220000000800 */
[----:B------:R-:W1:Y:S01]  /*0020*/  S2R R6, SR_TID.X ;  /* 0x0000000000067919 */ /* 0x000e620000002100 */
[----:B------:R-:W2:Y:S01]  /*0030*/  LDCU.64 UR8, c[0x0][0x358] ;  /* 0x00006b00ff0877ac */ /* 0x000ea20008000a00 */
[----:B------:R-:W-:-:S05]  /*0040*/  CS2R R20, SRZ ;  /* 0x0000000000147805 */ /* 0x000fca000001ff00 */
[----:B------:R-:W1:Y:S08]  /*0050*/  S2UR UR4, SR_CTAID.X ;  /* 0x00000000000479c3 */ /* 0x000e700000002500 */
[----:B------:R-:W1:Y:S01]  /*0060*/  LDC R7, c[0x0][0x360] ;  /* 0x0000d800ff077b82 */ /* 0x000e620000000800 */
[----:B0-----:R-:W-:-:S07]  /*0070*/  ISETP.GE.AND P0, PT, R5, 0x1, PT ;  /* 0x000000010500780c */ /* 0x001fce0003f06270 */
[----:B------:R-:W0:Y:S01]  /*0080*/  S2UR UR7, SR_CTAID.Y ;  /* 0x00000000000779c3 */ /* 0x000e220000002600 */
[----:B-1----:R-:W-:-:S05]  /*0090*/  IMAD R7, R7, UR4, R6 ;  /* 0x0000000407077c24 */ /* 0x002fca000f8e0206 */
[----:B--2---:R-:W-:Y:S05]  /*00a0*/  @!P0 BRA `(.L_x_0) ;  /* 0x0000000800488947 */ /* 0x004fea0003800000 */
[----:B------:R-:W1:Y:S01]  /*00b0*/  S2UR UR5, SR_CgaCtaId ;  /* 0x00000000000579c3 */ /* 0x000e620000008800 */
[----:B------:R-:W-:Y:S01]  /*00c0*/  UMOV UR4, 0x400 ;  /* 0x0000040000047882 */ /* 0x000fe20000000000 */
[C---:B0-----:R-:W-:Y:S01]  /*00d0*/  IMAD R3, R5.reuse, UR7, R6 ;  /* 0x0000000705037c24 */ /* 0x041fe2000f8e0206 */
[----:B------:R-:W-:Y:S01]  /*00e0*/  CS2R R20, SRZ ;  /* 0x0000000000147805 */ /* 0x000fe2000001ff00 */
[----:B------:R-:W-:Y:S01]  /*00f0*/  IMAD R4, R5, UR7, R5 ;  /* 0x0000000705047c24 */ /* 0x000fe2000f8e0205 */
[----:B------:R-:W-:Y:S01]  /*0100*/  MOV R5, R7 ;  /* 0x0000000700057202 */ /* 0x000fe20000000f00 */
[----:B------:R-:W0:Y:S02]  /*0110*/  LDCU UR10, c[0x0][0x3a0] ;  /* 0x00007400ff0a77ac */ /* 0x000e240008000800 */
[----:B------:R-:W2:Y:S08]  /*0120*/  LDC R0, c[0x0][0x39c] ;  /* 0x0000e700ff007b82 */ /* 0x000eb00000000800 */
[----:B------:R-:W3:Y:S08]  /*0130*/  LDC R2, c[0x0][0x398] ;  /* 0x0000e600ff027b82 */ /* 0x000ef00000000800 */
[----:B------:R-:W4:Y:S01]  /*0140*/  LDC.64 R16, c[0x0][0x380] ;  /* 0x0000e000ff107b82 */ /* 0x000f220000000a00 */
[----:B-1----:R-:W-:-:S06]  /*0150*/  ULEA UR4, UR5, UR4, 0x18 ;  /* 0x0000000405047291 */ /* 0x002fcc000f8ec0ff */
[----:B------:R-:W-:Y:S01]  /*0160*/  LEA R6, R6, UR4, 0x3 ;  /* 0x0000000406067c11 */ /* 0x000fe2000f8e18ff */
[----:B0-----:R-:W-:-:S06]  /*0170*/  UMOV UR4, URZ ;  /* 0x000000ff00047c82 */ /* 0x001fcc0008000000 */
.L_x_3:
[----:B------:R-:W-:Y:S02]  /*0180*/  ISETP.GE.AND P0, PT, R3, R4, PT ;  /* 0x000000040300720c */ /* 0x000fe40003f06270 */
[----:B0-----:R-:W-:Y:S02]  /*0190*/  CS2R R8, SRZ ;  /* 0x0000000000087805 */ /* 0x001fe4000001ff00 */
[----:B--2---:R-:W-:-:S13]  /*01a0*/  ISETP.LE.OR P0, PT, R0, UR7, P0 ;  /* 0x0000000700007c0c */ /* 0x004fda0008703670 */
[----:B------:R-:W0:Y:S02]  /*01b0*/  @!P0 LDC.64 R10, c[0x0][0x388] ;  /* 0x0000e200ff0a8b82 */ /* 0x000e240000000a00 */
[----:B0-----:R-:W-:-:S05]  /*01c0*/  @!P0 IMAD.WIDE.U32 R10, R3, 0x8, R10 ;  /* 0x00000008030a8825 */ /* 0x001fca00078e000a */
[----:B------:R-:W2:Y:S01]  /*01d0*/  @!P0 LDG.E.64 R8, desc[UR8][R10.64] ;  /* 0x000000080a088981 */ /* 0x000ea2000c1e1b00 */
[----:B---3--:R-:W-:Y:S01]  /*01e0*/  ISETP.GE.AND P0, PT, R7, R2, PT ;  /* 0x000000020700720c */ /* 0x008fe20003f06270 */
[----:B------:R-:W-:Y:S01]  /*01f0*/  UIADD3 UR4, UPT, UPT, UR4, 0x20, URZ ;  /* 0x0000002004047890 */ /* 0x000fe2000fffe0ff */
[----:B------:R-:W-:Y:S03]  /*0200*/  BSSY.RECONVERGENT B0, `(.L_x_1) ;  /* 0x0000078000007945 */ /* 0x000fe60003800200 */
[----:B------:R-:W-:Y:S01]  /*0210*/  UISETP.GE.AND UP0, UPT, UR4, UR10, UPT ;  /* 0x0000000a0400728c */ /* 0x000fe2000bf06270 */
[----:B--2---:R0:W-:Y:S01]  /*0220*/  STS.64 [R6], R8 ;  /* 0x0000000806007388 */ /* 0x0041e20000000a00 */
[----:B------:R-:W-:Y:S06]  /*0230*/  BAR.SYNC.DEFER_BLOCKING 0x0 ;  /* 0x0000000000007b1d */ /* 0x000fec0000010000 */
[----:B------:R-:W-:Y:S05]  /*0240*/  @P0 BRA `(.L_x_2) ;  /* 0x0000000400cc0947 */ /* 0x000fea0003800000 */
[----:B----4-:R-:W-:-:S05]  /*0250*/  IMAD.WIDE R24, R5, 0x8, R16 ;  /* 0x0000000805187825 */ /* 0x010fca00078e0210 */
[----:B------:R-:W2:Y:S01]  /*0260*/  LDG.E.64 R12, desc[UR8][R24.64] ;  /* 0x00000008180c7981 */ /* 0x000ea2000c1e1b00 */
[----:B------:R-:W-:-:S05]  /*0270*/  IMAD.WIDE R28, R2, 0x8, R24 ;  /* 0x00000008021c7825 */ /* 0x000fca00078e0218 */
[----:B------:R-:W3:Y:S01]  /*0280*/  LDG.E.64 R18, desc[UR8][R28.64] ;  /* 0x000000081c127981 */ /* 0x000ee2000c1e1b00 */
[----:B------:R-:W-:-:S05]  /*0290*/  IMAD.WIDE R10, R2, 0x8, R28 ;  /* 0x00000008020a7825 */ /* 0x000fca00078e021c */
[----:B------:R0:W4:Y:S01]  /*02a0*/  LDG.E.64 R14, desc[UR8][R10.64] ;  /* 0x000000080a0e7981 */ /* 0x000122000c1e1b00 */
[----:B------:R-:W1:Y:S01]  /*02b0*/  S2UR UR6, SR_CgaCtaId ;  /* 0x00000000000679c3 */ /* 0x000e620000008800 */
[----:B------:R-:W-:Y:S01]  /*02c0*/  UMOV UR5, 0x400 ;  /* 0x0000040000057882 */ /* 0x000fe20000000000 */
[----:B------:R-:W-:-:S05]  /*02d0*/  IMAD.WIDE R26, R2, 0x8, R10 ;  /* 0x00000008021a7825 */ /* 0x000fca00078e020a */
[----:B------:R5:W4:Y:S01]  /*02e0*/  LDG.E.64 R22, desc[UR8][R26.64] ;  /* 0x000000081a167981 */ /* 0x000b22000c1e1b00 */
[----:B-1----:R-:W-:-:S09]  /*02f0*/  ULEA UR5, UR6, UR5, 0x18 ;  /* 0x0000000506057291 */ /* 0x002fd2000f8ec0ff */
[----:B0-----:R-:W2:Y:S01]  /*0300*/  LDS.128 R8, [UR5] ;  /* 0x00000005ff087984 */ /* 0x001ea20008000c00 */
[----:B-----5:R-:W-:-:S04]  /*0310*/  IMAD.WIDE R26, R2, 0x8, R26 ;  /* 0x00000008021a7825 */ /* 0x020fc800078e021a */
[----:B------:R-:W-:-:S04]  /*0320*/  IMAD.WIDE R28, R2, 0x8, R26 ;  /* 0x00000008021c7825 */ /* 0x000fc800078e021a */
[----:B------:R-:W-:Y:S01]  /*0330*/  IMAD.WIDE R24, R2, 0x8, R28 ;  /* 0x0000000802187825 */ /* 0x000fe200078e021c */
[----:B--2---:R-:W-:Y:S01]  /*0340*/  DFMA R8, R12, R8, R20 ;  /* 0x000000080c08722b */ /* 0x004fe20000000014 */
[----:B------:R-:W2:Y:S04]  /*0350*/  LDG.E.64 R12, desc[UR8][R26.64] ;  /* 0x000000081a0c7981 */ /* 0x000ea8000c1e1b00 */
[----:B------:R-:W5:Y:S03]  /*0360*/  LDG.E.64 R20, desc[UR8][R28.64] ;  /* 0x000000081c147981 */ /* 0x000f66000c1e1b00 */
[----:B---3--:R-:W-:Y:S02]  /*0370*/  DFMA R18, R18, R10, R8 ;  /* 0x0000000a1212722b */ /* 0x008fe40000000008 */
[----:B------:R-:W4:Y:S06]  /*0380*/  LDS.128 R8, [UR5+0x10] ;  /* 0x00001005ff087984 */ /* 0x000f2c0008000c00 */
[----:B----4-:R-:W-:Y:S01]  /*0390*/  DFMA R8, R14, R8, R18 ;  /* 0x000000080e08722b */ /* 0x010fe20000000012 */
[----:B------:R0:W3:Y:S07]  /*03a0*/  LDG.E.64 R14, desc[UR8][R24.64] ;  /* 0x00000008180e7981 */ /* 0x0000ee000c1e1b00 */
[----:B------:R-:W-:-:S02]  /*03b0*/  DFMA R22, R22, R10, R8 ;  /* 0x0000000a1616722b */ /* 0x000fc40000000008 */
[----:B------:R-:W2:Y:S01]  /*03c0*/  LDS.128 R8, [UR5+0x20] ;  /* 0x00002005ff087984 */ /* 0x000ea20008000c00 */
[----:B0-----:R-:W-:-:S05]  /*03d0*/  IMAD.WIDE R24, R2, 0x8, R24 ;  /* 0x0000000802187825 */ /* 0x001fca00078e0218 */
[----:B------:R-:W4:Y:S01]  /*03e0*/  LDG.E.64 R18, desc[UR8][R24.64] ;  /* 0x0000000818127981 */ /* 0x000f22000c1e1b00 */
[----:B------:R-:W-:-:S04]  /*03f0*/  IMAD.WIDE R26, R2, 0x8, R24 ;  /* 0x00000008021a7825 */ /* 0x000fc800078e0218 */
[C---:B------:R-:W-:Y:S01]  /*0400*/  IMAD.WIDE R28, R2.reuse, 0x8, R26 ;  /* 0x00000008021c7825 */ /* 0x040fe200078e021a */
[----:B--2---:R-:W-:Y:S01]  /*0410*/  DFMA R8, R12, R8, R22 ;  /* 0x000000080c08722b */ /* 0x004fe20000000016 */
[----:B------:R-:W2:Y:S04]  /*0420*/  LDG.E.64 R12, desc[UR8][R26.64] ;  /* 0x000000081a0c7981 */ /* 0x000ea8000c1e1b00 */
[----:B------:R0:W2:Y:S03]  /*0430*/  LDG.E.64 R22, desc[UR8][R28.64] ;  /* 0x000000081c167981 */ /* 0x0000a6000c1e1b00 */
[----:B-----5:R-:W-:Y:S02]  /*0440*/  DFMA R20, R20, R10, R8 ;  /* 0x0000000a1414722b */ /* 0x020fe40000000008 */
[----:B------:R-:W3:Y:S01]  /*0450*/  LDS.128 R8, [UR5+0x30] ;  /* 0x00003005ff087984 */ /* 0x000ee20008000c00 */
[----:B0-----:R-:W-:-:S05]  /*0460*/  IMAD.WIDE R28, R2, 0x8, R28 ;  /* 0x00000008021c7825 */ /* 0x001fca00078e021c */
[----:B---3--:R-:W-:Y:S01]  /*0470*/  DFMA R8, R14, R8, R20 ;  /* 0x000000080e08722b */ /* 0x008fe20000000014 */
[----:B------:R-:W3:Y:S01]  /*0480*/  LDG.E.64 R14, desc[UR8][R28.64] ;  /* 0x000000081c0e7981 */ /* 0x000ee2000c1e1b00 */
[----:B------:R-:W-:-:S05]  /*0490*/  IMAD.WIDE R24, R2, 0x8, R28 ;  /* 0x0000000802187825 */ /* 0x000fca00078e021c */
[----:B------:R-:W5:Y:S01]  /*04a0*/  LDG.E.64 R20, desc[UR8][R24.64] ;  /* 0x0000000818147981 */ /* 0x000f62000c1e1b00 */
[----:B----4-:R-:W-:-:S03]  /*04b0*/  DFMA R18, R18, R10, R8 ;  /* 0x0000000a1212722b */ /* 0x010fc60000000008 */
[----:B------:R-:W2:Y:S01]  /*04c0*/  LDS.128 R8, [UR5+0x40] ;  /* 0x00004005ff087984 */ /* 0x000ea20008000c00 */
[----:B------:R-:W-:-:S04]  /*04d0*/  IMAD.WIDE R26, R2, 0x8, R24 ;  /* 0x00000008021a7825 */ /* 0x000fc800078e0218 */
[----:B--2---:R-:W-:Y:S01]  /*04e0*/  DFMA R8, R12, R8, R18 ;  /* 0x000000080c08722b */ /* 0x004fe20000000012 */
[----:B------:R0:W2:Y:S07]  /*04f0*/  LDG.E.64 R12, desc[UR8][R26.64] ;  /* 0x000000081a0c7981 */ /* 0x0000ae000c1e1b00 */
[----:B------:R-:W-:Y:S02]  /*0500*/  DFMA R22, R22, R10, R8 ;  /* 0x0000000a1616722b */ /* 0x000fe40000000008 */
[----:B------:R-:W3:Y:S01]  /*0510*/  LDS.128 R8, [UR5+0x50] ;  /* 0x00005005ff087984 */ /* 0x000ee20008000c00 */
[----:B0-----:R-:W-:-:S05]  /*0520*/  IMAD.WIDE R26, R2, 0x8, R26 ;  /* 0x00000008021a7825 */ /* 0x001fca00078e021a */
[----:B------:R-:W4:Y:S01]  /*0530*/  LDG.E.64 R18, desc[UR8][R26.64] ;  /* 0x000000081a127981 */ /* 0x000f22000c1e1b00 */
[----:B------:R-:W-:Y:S01]  /*0540*/  IMAD.WIDE R28, R2, 0x8, R26 ;  /* 0x00000008021c7825 */ /* 0x000fe200078e021a */
[----:B---3--:R-:W-:-:S04]  /*0550*/  DFMA R8, R14, R8, R22 ;  /* 0x000000080e08722b */ /* 0x008fc80000000016 */
[----:B------:R-:W3:Y:S01]  /*0560*/  LDG.E.64 R14, desc[UR8][R28.64] ;  /* 0x000000081c0e7981 */ /* 0x000ee2000c1e1b00 */
[----:B------:R-:W-:-:S03]  /*0570*/  IMAD.WIDE R24, R2, 0x8, R28 ;  /* 0x0000000802187825 */ /* 0x000fc600078e021c */
[----:B-----5:R-:W-:Y:S02]  /*0580*/  DFMA R20, R20, R10, R8 ;  /* 0x0000000a1414722b */ /* 0x020fe40000000008 */
[----:B------:R0:W5:Y:S04]  /*0590*/  LDG.E.64 R22, desc[UR8][R24.64] ;  /* 0x0000000818167981 */ /* 0x000168000c1e1b00 */
[----:B------:R-:W2:Y:S01]  /*05a0*/  LDS.128 R8, [UR5+0x60] ;  /* 0x00006005ff087984 */ /* 0x000ea20008000c00 */
[----:B0-----:R-:W-:-:S04]  /*05b0*/  IMAD.WIDE R24, R2, 0x8, R24 ;  /* 0x0000000802187825 */ /* 0x001fc800078e0218 */
[----:B------:R-:W-:-:S04]  /*05c0*/  IMAD.WIDE R26, R2, 0x8, R24 ;  /* 0x00000008021a7825 */ /* 0x000fc800078e0218 */
[----:B------:R-:W-:Y:S01]  /*05d0*/  IMAD.WIDE R28, R2, 0x8, R26 ;  /* 0x00000008021c7825 */ /* 0x000fe200078e021a */
[----:B--2---:R-:W-:Y:S01]  /*05e0*/  DFMA R8, R12, R8, R20 ;  /* 0x000000080c08722b */ /* 0x004fe20000000014 */
[----:B------:R-:W2:Y:S04]  /*05f0*/  LDG.E.64 R12, desc[UR8][R24.64] ;  /* 0x00000008180c7981 */ /* 0x000ea8000c1e1b00 */
[----:B------:R-:W2:Y:S03]  /*0600*/  LDG.E.64 R20, desc[UR8][R26.64] ;  /* 0x000000081a147981 */ /* 0x000ea6000c1e1b00 */
[----:B----4-:R-:W-:Y:S02]  /*0610*/  DFMA R18, R18, R10, R8 ;  /* 0x0000000a1212722b */ /* 0x010fe40000000008 */
[----:B------:R-:W3:Y:S06]  /*0620*/  LDS.128 R8, [UR5+0x70] ;  /* 0x00007005ff087984 */ /* 0x000eec0008000c00 */
[----:B---3--:R-:W-:Y:S01]  /*0630*/  DFMA R8, R14, R8, R18 ;  /* 0x000000080e08722b */ /* 0x008fe20000000012 */
[----:B------:R0:W3:Y:S07]  /*0640*/  LDG.E.64 R14, desc[UR8][R28.64] ;  /* 0x000000081c0e7981 */ /* 0x0000ee000c1e1b00 */
[----:B-----5:R-:W-:-:S02]  /*0650*/  DFMA R22, R22, R10, R8 ;  /* 0x0000000a1616722b */ /* 0x020fc40000000008 */
[----:B------:R-:W2:Y:S01]  /*0660*/  LDS.128 R8, [UR5+0x80] ;  /* 0x00008005ff087984 */ /* 0x000ea20008000c00 */
[----:B0-----:R-:W-:-:S05]  /*0670*/  IMAD.WIDE R28, R2, 0x8, R28 ;  /* 0x00000008021c7825 */ /* 0x001fca00078e021c */
[----:B------:R-:W4:Y:S01]  /*0680*/  LDG.E.64 R18, desc[UR8][R28.64] ;  /* 0x000000081c127981 */ /* 0x000f22000c1e1b00 */
[----:B------:R-:W-:Y:S01]  /*0690*/  IMAD.WIDE R24, R2, 0x8, R28 ;  /* 0x0000000802187825 */ /* 0x000fe200078e021c */
[----:B--2---:R-:W-:-:S04]  /*06a0*/  DFMA R8, R12, R8, R22 ;  /* 0x000000080c08722b */ /* 0x004fc80000000016 */
[----:B------:R0:W2:Y:S04]  /*06b0*/  LDG.E.64 R12, desc[UR8][R24.64] ;  /* 0x00000008180c7981 */ /* 0x0000a8000c1e1b00 */
[----:B------:R-:W-:Y:S02]  /*06c0*/  DFMA R20, R20, R10, R8 ;  /* 0x0000000a1414722b */ /* 0x000fe40000000008 */
[----:B------:R-:W3:Y:S01]  /*06d0*/  LDS.128 R8, [UR5+0x90] ;  /* 0x00009005ff087984 */ /* 0x000ee20008000c00 */
[----:B0-----:R-:W-:-:S05]  /*06e0*/  IMAD.WIDE R24, R2, 0x8, R24 ;  /* 0x0000000802187825 */ /* 0x001fca00078e0218 */
[----:B------:R-:W5:Y:S01]  /*06f0*/  LDG.E.64 R26, desc[UR8][R24.64] ;  /* 0x00000008181a7981 */ /* 0x000f62000c1e1b00 */
[----:B------:R-:W-:Y:S01]  /*0700*/  IMAD.WIDE R22, R2, 0x8, R24 ;  /* 0x0000000802167825 */ /* 0x000fe200078e0218 */
[----:B---3--:R-:W-:-:S04]  /*0710*/  DFMA R8, R14, R8, R20 ;  /* 0x000000080e08722b */ /* 0x008fc80000000014 */
[----:B------:R-:W3:Y:S01]  /*0720*/  LDG.E.64 R20, desc[UR8][R22.64] ;  /* 0x0000000816147981 */ /* 0x000ee2000c1e1b00 */
[----:B------:R-:W-:-:S05]  /*0730*/  IMAD.WIDE R28, R2, 0x8, R22 ;  /* 0x00000008021c7825 */ /* 0x000fca00078e0216 */
[----:B------:R0:W3:Y:S01]  /*0740*/  LDG.E.64 R14, desc[UR8][R28.64] ;  /* 0x000000081c0e7981 */ /* 0x0000e2000c1e1b00 */
[----:B----4-:R-:W-:-:S03]  /*0750*/  DFMA R18, R18, R10, R8 ;  /* 0x0000000a1212722b */ /* 0x010fc60000000008 */
[----:B------:R-:W2:Y:S01]  /*0760*/  LDS.128 R8, [UR5+0xa0] ;  /* 0x0000a005ff087984 */ /* 0x000ea20008000c00 */
[----:B0-----:R-:W-:-:S04]  /*0770*/  IMAD.WIDE R28, R2, 0x8, R28 ;  /* 0x00000008021c7825 */ /* 0x001fc800078e021c */
[----:B------:R-:W-:-:S04]  /*0780*/  IMAD.WIDE R24, R2, 0x8, R28 ;  /* 0x0000000802187825 */ /* 0x000fc800078e021c */
[C---:B------:R-:W-:Y:S01]  /*0790*/  IMAD.WIDE R22, R2.reuse, 0x8, R24 ;  /* 0x0000000802167825 */ /* 0x040fe200078e0218 */
[----:B--2---:R-:W-:Y:S01]  /*07a0*/  DFMA R8, R12, R8, R18 ;  /* 0x000000080c08722b */ /* 0x004fe20000000012 */
[----:B------:R-:W2:Y:S04]  /*07b0*/  LDG.E.64 R12, desc[UR8][R28.64] ;  /* 0x000000081c0c7981 */ /* 0x000ea8000c1e1b00 */
[----:B------:R-:W4:Y:S03]  /*07c0*/  LDG.E.64 R18, desc[UR8][R24.64] ;  /* 0x0000000818127981 */ /* 0x000f26000c1e1b00 */
[----:B-----5:R-:W-:Y:S02]  /*07d0*/  DFMA R26, R26, R10, R8 ;  /* 0x0000000a1a1a722b */ /* 0x020fe40000000008 */
[----:B------:R-:W3:Y:S06]  /*07e0*/  LDS.128 R8, [UR5+0xb0] ;  /* 0x0000b005ff087984 */ /* 0x000eec0008000c00 */
[----:B---3--:R-:W-:Y:S01]  /*07f0*/  DFMA R26, R20, R8, R26 ;  /* 0x00000008141a722b */ /* 0x008fe2000000001a */
[----:B------:R0:W3:Y:S07]  /*0800*/  LDG.E.64 R20, desc[UR8][R22.64] ;  /* 0x0000000816147981 */ /* 0x0000ee000c1e1b00 */
[----:B------:R-:W-:Y:S01]  /*0810*/  DFMA R26, R14, R10, R26 ;  /* 0x0000000a0e1a722b */ /* 0x000fe2000000001a */
[----:B------:R-:W2:Y:S01]  /*0820*/  LDS.128 R8, [UR5+0xc0] ;  /* 0x0000c005ff087984 */ /* 0x000ea20008000c00 */
[----:B0-----:R-:W-:-:S05]  /*0830*/  IMAD.WIDE R22, R2, 0x8, R22 ;  /* 0x0000000802167825 */ /* 0x001fca00078e0216 */
[----:B------:R-:W5:Y:S01]  /*0840*/  LDG.E.64 R14, desc[UR8][R22.64] ;  /* 0x00000008160e7981 */ /* 0x000f62000c1e1b00 */
[----:B--2---:R-:W-:Y:S01]  /*0850*/  DFMA R8, R12, R8, R26 ;  /* 0x000000080c08722b */ /* 0x004fe2000000001a */
[----:B------:R-:W-:-:S05]  /*0860*/  IMAD.WIDE R26, R2, 0x8, R22 ;  /* 0x00000008021a7825 */ /* 0x000fca00078e0216 */
[----:B------:R-:W2:Y:S02]  /*0870*/  LDG.E.64 R12, desc[UR8][R26.64] ;  /* 0x000000081a0c7981 */ /* 0x000ea4000c1e1b00 */
[----:B----4-:R-:W-:Y:S02]  /*0880*/  DFMA R28, R18, R10, R8 ;  /* 0x0000000a121c722b */ /* 0x010fe40000000008 */
[----:B------:R-:W3:Y:S01]  /*0890*/  LDS.128 R8, [UR5+0xd0] ;  /* 0x0000d005ff087984 */ /* 0x000ee20008000c00 */
[----:B------:R-:W-:-:S05]  /*08a0*/  IMAD.WIDE R24, R2, 0x8, R26 ;  /* 0x0000000802187825 */ /* 0x000fca00078e021a */
[----:B------:R0:W4:Y:S02]  /*08b0*/  LDG.E.64 R18, desc[UR8][R24.64] ;  /* 0x0000000818127981 */ /* 0x000124000c1e1b00 */
[----:B0-----:R-:W-:-:S05]  /*08c0*/  IMAD.WIDE R24, R2, 0x8, R24 ;  /* 0x0000000802187825 */ /* 0x001fca00078e0218 */
[----:B------:R-:W4:Y:S01]  /*08d0*/  LDG.E.64 R22, desc[UR8][R24.64] ;  /* 0x0000000818167981 */ /* 0x000f22000c1e1b00 */
[----:B---3--:R-:W-:Y:S01]  /*08e0*/  DFMA R8, R20, R8, R28 ;  /* 0x000000081408722b */ /* 0x008fe2000000001c */
[----:B------:R-:W-:-:S05]  /*08f0*/  IMAD.WIDE R28, R2, 0x8, R24 ;  /* 0x00000008021c7825 */ /* 0x000fca00078e0218 */
[----:B------:R-:W3:Y:S02]  /*0900*/  LDG.E.64 R20, desc[UR8][R28.64] ;  /* 0x000000081c147981 */ /* 0x000ee4000c1e1b00 */
[----:B-----5:R-:W-:Y:S02]  /*0910*/  DFMA R14, R14, R10, R8 ;  /* 0x0000000a0e0e722b */ /* 0x020fe40000000008 */
[----:B------:R-:W2:Y:S06]  /*0920*/  LDS.128 R8, [UR5+0xe0] ;  /* 0x0000e005ff087984 */ /* 0x000eac0008000c00 */
[----:B--2---:R-:W-:-:S02]  /*0930*/  DFMA R8, R12, R8, R14 ;  /* 0x000000080c08722b */ /* 0x004fc4000000000e */
[----:B------:R-:W0:Y:S06]  /*0940*/  LDS.128 R12, [UR5+0xf0] ;  /* 0x0000f005ff0c7984 */ /* 0x000e2c0008000c00 */
[----:B----4-:R-:W-:-:S08]  /*0950*/  DFMA R8, R18, R10, R8 ;  /* 0x0000000a1208722b */ /* 0x010fd00000000008 */
[----:B0-----:R-:W-:-:S08]  /*0960*/  DFMA R8, R22, R12, R8 ;  /* 0x0000000c1608722b */ /* 0x001fd00000000008 */
[----:B---3--:R-:W-:-:S11]  /*0970*/  DFMA R20, R20, R14, R8 ;  /* 0x0000000e1414722b */ /* 0x008fd60000000008 */
.L_x_2:
[----:B------:R-:W-:Y:S05]  /*0980*/  BSYNC.RECONVERGENT B0 ;  /* 0x0000000000007941 */ /* 0x000fea0003800200 */
.L_x_1:
[----:B------:R-:W-:Y:S01]  /*0990*/  BAR.SYNC.DEFER_BLOCKING 0x0 ;  /* 0x0000000000007b1d */ /* 0x000fe20000010000 */
[----:B------:R-:W-:Y:S02]  /*09a0*/  IADD3 R3, PT, PT, R3, 0x20, RZ ;  /* 0x0000002003037810 */ /* 0x000fe40007ffe0ff */
[----:B------:R-:W-:-:S03]  /*09b0*/  LEA R5, R2, R5, 0x5 ;  /* 0x0000000502057211 */ /* 0x000fc600078e28ff */
[----:B------:R-:W-:Y:S05]  /*09c0*/  BRA.U !UP0, `(.L_x_3) ;  /* 0xfffffff508ec7547 */ /* 0x000fea000b83ffff */
.L_x_0:
[----:B------:R-:W0:Y:S02]  /*09d0*/  LDC.64 R4, c[0x0][0x398] ;  /* 0x0000e600ff047b82 */ /* 0x000e240000000a00 */
[----:B0-----:R-:W-:-:S04]  /*09e0*/  ISETP.LE.AND P0, PT, R5, UR7, PT ;  /* 0x0000000705007c0c */ /* 0x001fc8000bf03270 */
[----:B------:R-:W-:-:S13]  /*09f0*/  ISETP.GE.OR P0, PT, R7, R4, P0 ;  /* 0x000000040700720c */ /* 0x000fda0000706670 */
[----:B------:R-:W-:Y:S05]  /*0a00*/  @P0 EXIT ;  /* 0x000000000000094d */ /* 0x000fea0003800000 */
[----:B------:R-:W0:Y:S01]  /*0a10*/  LDC.64 R2, c[0x0][0x390] ;  /* 0x0000e400ff027b82 */ /* 0x000e220000000a00 */
[----:B------:R-:W-:-:S04]  /*0a20*/  IMAD R7, R7, R5, UR7 ;  /* 0x0000000707077e24 */ /* 0x000fc8000f8e0205 */
[----:B0-----:R-:W-:-:S05]  /*0a30*/  IMAD.WIDE R2, R7, 0x8, R2 ;  /* 0x0000000807027825 */ /* 0x001fca00078e0202 */
[----:B------:R-:W-:Y:S01]  /*0a40*/  STG.E.64 desc[UR8][R2.64], R20 ;  /* 0x0000001402007986 */ /* 0x000fe2000c101b08 */
[----:B------:R-:W-:Y:S05]  /*0a50*/  EXIT ;  /* 0x000000000000794d */ /* 0x000fea0003800000 */
.L_x_4:
[----:B------:R-:W-:-:S00]  /*0a60*/  BRA `(.L_x_4) ;  /* 0xfffffffc00fc7947 */ /* 0x000fc0000383ffff */
[----:B------:R-:W-:-:S00]  /*0a70*/  NOP ;  /* 0x0000000000007918 */ /* 0x000fc00000000000 */
        /* <DEDUP_REMOVED lines=8> */
.L_x_5:


//--------------------- .nv.shared._Z4atbtPKdS0_Pdiii --------------------------
	.section	.nv.shared._Z4atbtPKdS0_Pdiii,"aw",@nobits
	.sectionflags	@""
	.align	8
.nv.shared._Z4atbtPKdS0_Pdiii:
	.zero		1280


//--------------------- .nv.shared.reserved.0     --------------------------
	.section	.nv.shared.reserved.0,"aw",@nobits
	.weak		__nv_reservedSMEM_offset_0_alias
	.size		__nv_reservedSMEM_offset_0_alias, 0, 64
	.other		__nv_reservedSMEM_offset_0_alias,@"STO_CUDA_RESERVED_SHARED STV_DEFAULT"
__nv_reservedSMEM_offset_0_alias:
	.zero		0
	.zero		64


//--------------------- .nv.constant0._Z4atbtPKdS0_Pdiii --------------------------
	.section	.nv.constant0._Z4atbtPKdS0_Pdiii,"a",@progbits
	.sectionflags	@""
	.align	4
.nv.constant0._Z4atbtPKdS0_Pdiii:
	.zero		932


//--------------------- SYMBOLS --------------------------

	.type		.nv.reservedSmem.offset0,@object
	.size		.nv.reservedSmem.offset0,0x4
	.type		.nv.reservedSmem.cap,@object
	.size		.nv.reservedSmem.cap,0x4
